//
// Generated by NVIDIA NVVM Compiler
//
// Compiler Build ID: CL-36424714
// Cuda compilation tools, release 13.0, V13.0.88
// Based on NVVM 20.0.0
//

.version 9.0
.target sm_100
.address_size 64

	// .globl	_Z6kernelPViS0_S0_S0_Pi

.visible .entry _Z6kernelPViS0_S0_S0_Pi(
	.param .u64 .ptr .align 1 _Z6kernelPViS0_S0_S0_Pi_param_0,
	.param .u64 .ptr .align 1 _Z6kernelPViS0_S0_S0_Pi_param_1,
	.param .u64 .ptr .align 1 _Z6kernelPViS0_S0_S0_Pi_param_2,
	.param .u64 .ptr .align 1 _Z6kernelPViS0_S0_S0_Pi_param_3,
	.param .u64 .ptr .align 1 _Z6kernelPViS0_S0_S0_Pi_param_4
)
{
	.reg .pred 	%p<10>;
	.reg .b32 	%r<15>;
	.reg .b64 	%rd<11>;

	ld.param.u64 	%rd6, [_Z6kernelPViS0_S0_S0_Pi_param_0];
	ld.param.u64 	%rd7, [_Z6kernelPViS0_S0_S0_Pi_param_1];
	ld.param.u64 	%rd8, [_Z6kernelPViS0_S0_S0_Pi_param_2];
	ld.param.u64 	%rd9, [_Z6kernelPViS0_S0_S0_Pi_param_3];
	ld.param.u64 	%rd5, [_Z6kernelPViS0_S0_S0_Pi_param_4];
	cvta.to.global.u64 	%rd1, %rd9;
	cvta.to.global.u64 	%rd2, %rd8;
	cvta.to.global.u64 	%rd3, %rd7;
	cvta.to.global.u64 	%rd4, %rd6;
	mov.u32 	%r1, %ctaid.x;
	setp.ne.s32 	%p1, %r1, 0;
	@%p1 bra 	$L__BB0_3;
	mov.u32 	%r10, %tid.x;
	setp.ne.s32 	%p9, %r10, 0;
	@%p9 bra 	$L__BB0_5;
	mov.b32 	%r11, 1;
	st.volatile.global.u32 	[%rd4], %r11;
	mov.b32 	%r12, 2;
	st.volatile.global.u32 	[%rd3], %r12;
	membar.gl;
	mov.b32 	%r13, 3;
	st.volatile.global.u32 	[%rd2], %r13;
	mov.b32 	%r14, 4;
	st.volatile.global.u32 	[%rd1], %r14;
	bra.uni 	$L__BB0_5;
$L__BB0_3:
	ld.volatile.global.u32 	%r2, [%rd4];
	ld.volatile.global.u32 	%r3, [%rd3];
	membar.gl;
	ld.volatile.global.u32 	%r5, [%rd2];
	ld.volatile.global.u32 	%r7, [%rd1];
	setp.ne.s32 	%p2, %r2, 1;
	setp.ne.s32 	%p3, %r3, 0;
	or.pred  	%p4, %p2, %p3;
	setp.ne.s32 	%p5, %r5, 3;
	or.pred  	%p6, %p4, %p5;
	setp.ne.s32 	%p7, %r7, 0;
	or.pred  	%p8, %p6, %p7;
	@%p8 bra 	$L__BB0_5;
	cvta.to.global.u64 	%rd10, %rd5;
	mov.b32 	%r9, 0;
	st.global.u32 	[%rd10], %r9;
$L__BB0_5:
	ret;

}


// ===== COMPILED SASS (sm_100) =====

	.target	sm_100

	.elftype	@"ET_EXEC"


//--------------------- .note.nv.tkinfo           --------------------------
	.section	.note.nv.tkinfo,"",@"SHT_NOTE"
	.sectionflags	@"SHF_NOTE_NV_TKINFO"
	.tkinfo
        /*0018*/ 	.word	0x00000002
        /*0030*/ 	.string	""
        /*0030*/ 	.string	"ptxas"
        /*0030*/ 	.string	"Cuda compilation tools, release 13.0, V13.0.88"
        /*0030*/ 	.string	"Build cuda_13.0.r13.0/compiler.36424714_0"
        /*0030*/ 	.string	"-arch sm_100 -m 64 "



//--------------------- .note.nv.cuinfo           --------------------------
	.section	.note.nv.cuinfo,"",@"SHT_NOTE"
	.sectionflags	@"SHF_NOTE_NV_CUINFO"
        /*0018*/ 	.short	0x0002
        /*001a*/ 	.short	0x0064
        /*001c*/ 	.short	0x0082
	.zero		2


//--------------------- .nv.info                  --------------------------
	.section	.nv.info,"",@"SHT_CUDA_INFO"
	.align	4


	//----- nvinfo : EIATTR_REGCOUNT
	.align		4
        /*0000*/ 	.byte	0x04, 0x2f
        /*0002*/ 	.short	(.L_1 - .L_0)
	.align		4
.L_0:
        /*0004*/ 	.word	index@(_Z6kernelPViS0_S0_S0_Pi)
        /*0008*/ 	.word	0x00000014


	//----- nvinfo : EIATTR_FRAME_SIZE
	.align		4
.L_1:
        /*000c*/ 	.byte	0x04, 0x11
        /*000e*/ 	.short	(.L_3 - .L_2)
	.align		4
.L_2:
        /*0010*/ 	.word	index@(_Z6kernelPViS0_S0_S0_Pi)
        /*0014*/ 	.word	0x00000000


	//----- nvinfo : EIATTR_MIN_STACK_SIZE
	.align		4
.L_3:
        /*0018*/ 	.byte	0x04, 0x12
        /*001a*/ 	.short	(.L_5 - .L_4)
	.align		4
.L_4:
        /*001c*/ 	.word	index@(_Z6kernelPViS0_S0_S0_Pi)
        /*0020*/ 	.word	0x00000000
.L_5:


//--------------------- .nv.compat                --------------------------
	.section	.nv.compat,"",@"SHT_CUDA_COMPAT_INFO"
	.align	4
        /*0000*/ 	.byte	0x02, 0x09, 0x00, 0x00, 0x02, 0x02, 0x01, 0x00, 0x02, 0x05, 0x05, 0x00, 0x03, 0x07, 0x01, 0x01
        /*0010*/ 	.byte	0x02, 0x03, 0x00, 0x00, 0x02, 0x06, 0x01, 0x00, 0x04, 0x0b, 0x08, 0x00, 0x09, 0x00, 0x00, 0x00
        /*0020*/ 	.byte	0x00, 0x00, 0x00, 0x00


//--------------------- .nv.info._Z6kernelPViS0_S0_S0_Pi --------------------------
	.section	.nv.info._Z6kernelPViS0_S0_S0_Pi,"",@"SHT_CUDA_INFO"
	.sectionflags	@""
	.align	4


	//----- nvinfo : EIATTR_CUDA_API_VERSION
	.align		4
        /*0000*/ 	.byte	0x04, 0x37
        /*0002*/ 	.short	(.L_7 - .L_6)
.L_6:
        /*0004*/ 	.word	0x00000082


	//----- nvinfo : EIATTR_KPARAM_INFO
	.align		4
.L_7:
        /*0008*/ 	.byte	0x04, 0x17
        /*000a*/ 	.short	(.L_9 - .L_8)
.L_8:
        /*000c*/ 	.word	0x00000000
        /*0010*/ 	.short	0x0004
        /*0012*/ 	.short	0x0020
        /*0014*/ 	.byte	0x00, 0xf5, 0x21, 0x00


	//----- nvinfo : EIATTR_KPARAM_INFO
	.align		4
.L_9:
        /*0018*/ 	.byte	0x04, 0x17
        /*001a*/ 	.short	(.L_11 - .L_10)
.L_10:
        /*001c*/ 	.word	0x00000000
        /*0020*/ 	.short	0x0003
        /*0022*/ 	.short	0x0018
        /*0024*/ 	.byte	0x00, 0xf5, 0x21, 0x00


	//----- nvinfo : EIATTR_KPARAM_INFO
	.align		4
.L_11:
        /*0028*/ 	.byte	0x04, 0x17
        /*002a*/ 	.short	(.L_13 - .L_12)
.L_12:
        /*002c*/ 	.word	0x00000000
        /*0030*/ 	.short	0x0002
        /*0032*/ 	.short	0x0010
        /*0034*/ 	.byte	0x00, 0xf5, 0x21, 0x00


	//----- nvinfo : EIATTR_KPARAM_INFO
	.align		4
.L_13:
        /*0038*/ 	.byte	0x04, 0x17
        /*003a*/ 	.short	(.L_15 - .L_14)
.L_14:
        /*003c*/ 	.word	0x00000000
        /*0040*/ 	.short	0x0001
        /*0042*/ 	.short	0x0008
        /*0044*/ 	.byte	0x00, 0xf5, 0x21, 0x00


	//----- nvinfo : EIATTR_KPARAM_INFO
	.align		4
.L_15:
        /*0048*/ 	.byte	0x04, 0x17
        /*004a*/ 	.short	(.L_17 - .L_16)
.L_16:
        /*004c*/ 	.word	0x00000000
        /*0050*/ 	.short	0x0000
        /*0052*/ 	.short	0x0000
        /*0054*/ 	.byte	0x00, 0xf5, 0x21, 0x00


	//----- nvinfo : EIATTR_SPARSE_MMA_MASK
	.align		4
.L_17:
        /*0058*/ 	.byte	0x03, 0x50
        /*005a*/ 	.short	0x0000


	//----- nvinfo : EIATTR_MAXREG_COUNT
	.align		4
        /*005c*/ 	.byte	0x03, 0x1b
        /*005e*/ 	.short	0x00ff


	//----- nvinfo : EIATTR_MERCURY_ISA_VERSION
	.align		4
        /*0060*/ 	.byte	0x03, 0x5f
        /*0062*/ 	.short	0x0101


	//----- nvinfo : EIATTR_VRC_CTA_INIT_COUNT
	.align		4
        /*0064*/ 	.byte	0x02, 0x4a
	.zero		1
	.zero		1


	//----- nvinfo : EIATTR_EXIT_INSTR_OFFSETS
	.align		4
        /*0068*/ 	.byte	0x04, 0x1c
        /*006a*/ 	.short	(.L_19 - .L_18)


	//   ....[0]....
.L_18:
        /*006c*/ 	.word	0x00000070


	//   ....[1]....
        /*0070*/ 	.word	0x00000180


	//   ....[2]....
        /*0074*/ 	.word	0x00000290


	//   ....[3]....
        /*0078*/ 	.word	0x000002c0


	//----- nvinfo : EIATTR_CBANK_PARAM_SIZE
	.align		4
.L_19:
        /*007c*/ 	.byte	0x03, 0x19
        /*007e*/ 	.short	0x0028


	//----- nvinfo : EIATTR_PARAM_CBANK
	.align		4
        /*0080*/ 	.byte	0x04, 0x0a
        /*0082*/ 	.short	(.L_21 - .L_20)
	.align		4
.L_20:
        /*0084*/ 	.word	index@(.nv.constant0._Z6kernelPViS0_S0_S0_Pi)
        /*0088*/ 	.short	0x0380
        /*008a*/ 	.short	0x0028


	//----- nvinfo : EIATTR_SW_WAR
	.align		4
.L_21:
        /*008c*/ 	.byte	0x04, 0x36
        /*008e*/ 	.short	(.L_23 - .L_22)
.L_22:
        /*0090*/ 	.word	0x00000008
.L_23:


//--------------------- .nv.callgraph             --------------------------
	.section	.nv.callgraph,"",@"SHT_CUDA_CALLGRAPH"
	.align	4
	.sectionentsize	8
	.align		4
        /*0000*/ 	.word	0x00000000
	.align		4
        /*0004*/ 	.word	0xffffffff
	.align		4
        /*0008*/ 	.word	0x00000000
	.align		4
        /*000c*/ 	.word	0xfffffffe
	.align		4
        /*0010*/ 	.word	0x00000000
	.align		4
        /*0014*/ 	.word	0xfffffffd
	.align		4
        /*0018*/ 	.word	0x00000000
	.align		4
        /*001c*/ 	.word	0xfffffffc


//--------------------- .text._Z6kernelPViS0_S0_S0_Pi --------------------------
	.section	.text._Z6kernelPViS0_S0_S0_Pi,"ax",@progbits
	.align	128
        .global         _Z6kernelPViS0_S0_S0_Pi
        .type           _Z6kernelPViS0_S0_S0_Pi,@function
        .size           _Z6kernelPViS0_S0_S0_Pi,(.L_x_2 - _Z6kernelPViS0_S0_S0_Pi)
        .other          _Z6kernelPViS0_S0_S0_Pi,@"STO_CUDA_ENTRY STV_DEFAULT"
_Z6kernelPViS0_S0_S0_Pi:
.text._Z6kernelPViS0_S0_S0_Pi:
[----:B------:R-:W-:Y:S08]  /*0000*/  LDC R1, c[0x0][0x37c] ;  /* 0x0000df00ff017b82 */ /* 0x000ff00000000800 */
[----:B------:R-:W0:Y:S01]  /*0010*/  S2UR UR6, SR_CTAID.X ;  /* 0x00000000000679c3 */ /* 0x000e220000002500 */
[----:B------:R-:W1:Y:S01]  /*0020*/  LDCU.64 UR4, c[0x0][0x358] ;  /* 0x00006b00ff0477ac */ /* 0x000e620008000a00 */
[----:B0-----:R-:W-:-:S09]  /*0030*/  UISETP.NE.AND UP0, UPT, UR6, URZ, UPT ;  /* 0x000000ff0600728c */ /* 0x001fd2000bf05270 */
[----:B-1----:R-:W-:Y:S05]  /*0040*/  BRA.U UP0, `(.L_x_0) ;  /* 0x0000000100507547 */ /* 0x002fea000b800000 */
[----:B------:R-:W0:Y:S02]  /*0050*/  S2R R0, SR_TID.X ;  /* 0x0000000000007919 */ /* 0x000e240000002100 */
[----:B0-----:R-:W-:-:S13]  /*0060*/  ISETP.NE.AND P0, PT, R0, RZ, PT ;  /* 0x000000ff0000720c */ /* 0x001fda0003f05270 */
[----:B------:R-:W-:Y:S05]  /*0070*/  @P0 EXIT ;  /* 0x000000000000094d */ /* 0x000fea0003800000 */
[----:B------:R-:W0:Y:S01]  /*0080*/  LDC.64 R2, c[0x0][0x380] ;  /* 0x0000e000ff027b82 */ /* 0x000e220000000a00 */
[----:B------:R-:W-:Y:S02]  /*0090*/  IMAD.MOV.U32 R11, RZ, RZ, 0x1 ;  /* 0x00000001ff0b7424 */ /* 0x000fe400078e00ff */
[----:B------:R-:W-:Y:S02]  /*00a0*/  IMAD.MOV.U32 R13, RZ, RZ, 0x2 ;  /* 0x00000002ff0d7424 */ /* 0x000fe400078e00ff */
[----:B------:R-:W-:Y:S02]  /*00b0*/  IMAD.MOV.U32 R15, RZ, RZ, 0x3 ;  /* 0x00000003ff0f7424 */ /* 0x000fe400078e00ff */
[----:B------:R-:W-:Y:S01]  /*00c0*/  IMAD.MOV.U32 R17, RZ, RZ, 0x4 ;  /* 0x00000004ff117424 */ /* 0x000fe200078e00ff */
[----:B------:R-:W1:Y:S08]  /*00d0*/  LDC.64 R4, c[0x0][0x388] ;  /* 0x0000e200ff047b82 */ /* 0x000e700000000a00 */
[----:B------:R-:W2:Y:S01]  /*00e0*/  LDC.64 R6, c[0x0][0x390] ;  /* 0x0000e400ff067b82 */ /* 0x000ea20000000a00 */
[----:B0-----:R-:W-:Y:S07]  /*00f0*/  STG.E.STRONG.SYS desc[UR4][R2.64], R11 ;  /* 0x0000000b02007986 */ /* 0x001fee000c115904 */
[----:B------:R-:W0:Y:S01]  /*0100*/  LDC.64 R8, c[0x0][0x398] ;  /* 0x0000e600ff087b82 */ /* 0x000e220000000a00 */
[----:B-1----:R-:W-:Y:S01]  /*0110*/  STG.E.STRONG.SYS desc[UR4][R4.64], R13 ;  /* 0x0000000d04007986 */ /* 0x002fe2000c115904 */
[----:B------:R-:W-:Y:S06]  /*0120*/  MEMBAR.SC.GPU ;  /* 0x0000000000007992 */ /* 0x000fec0000002000 */
[----:B------:R-:W-:-:S00]  /*0130*/  ERRBAR ;  /* 0x00000000000079ab */ /* 0x000fc00000000000 */
[----:B------:R-:W-:Y:S06]  /*0140*/  CGAERRBAR ;  /* 0x00000000000075ab */ /* 0x000fec0000000000 */
[----:B------:R-:W-:Y:S04]  /*0150*/  CCTL.IVALL ;  /* 0x00000000ff00798f */ /* 0x000fe80002000000 */
[----:B--2---:R-:W-:Y:S04]  /*0160*/  STG.E.STRONG.SYS desc[UR4][R6.64], R15 ;  /* 0x0000000f06007986 */ /* 0x004fe8000c115904 */
[----:B0-----:R-:W-:Y:S01]  /*0170*/  STG.E.STRONG.SYS desc[UR4][R8.64], R17 ;  /* 0x0000001108007986 */ /* 0x001fe2000c115904 */
[----:B------:R-:W-:Y:S05]  /*0180*/  EXIT ;  /* 0x000000000000794d */ /* 0x000fea0003800000 */
.L_x_0:
[----:B------:R-:W0:Y:S08]  /*0190*/  LDC.64 R2, c[0x0][0x380] ;  /* 0x0000e000ff027b82 */ /* 0x000e300000000a00 */
[----:B------:R-:W1:Y:S08]  /*01a0*/  LDC.64 R4, c[0x0][0x388] ;  /* 0x0000e200ff047b82 */ /* 0x000e700000000a00 */
[----:B------:R-:W2:Y:S01]  /*01b0*/  LDC.64 R6, c[0x0][0x390] ;  /* 0x0000e400ff067b82 */ /* 0x000ea20000000a00 */
[----:B0-----:R-:W3:Y:S07]  /*01c0*/  LDG.E.STRONG.SYS R2, desc[UR4][R2.64] ;  /* 0x0000000402027981 */ /* 0x001eee000c1f5900 */
[----:B------:R-:W0:Y:S01]  /*01d0*/  LDC.64 R8, c[0x0][0x398] ;  /* 0x0000e600ff087b82 */ /* 0x000e220000000a00 */
[----:B-1----:R-:W4:Y:S01]  /*01e0*/  LDG.E.STRONG.SYS R4, desc[UR4][R4.64] ;  /* 0x0000000404047981 */ /* 0x002f22000c1f5900 */
[----:B------:R-:W-:Y:S06]  /*01f0*/  MEMBAR.SC.GPU ;  /* 0x0000000000007992 */ /* 0x000fec0000002000 */
[----:B------:R-:W-:-:S00]  /*0200*/  ERRBAR ;  /* 0x00000000000079ab */ /* 0x000fc00000000000 */
[----:B------:R-:W-:Y:S06]  /*0210*/  CGAERRBAR ;  /* 0x00000000000075ab */ /* 0x000fec0000000000 */
[----:B------:R-:W-:Y:S04]  /*0220*/  CCTL.IVALL ;  /* 0x00000000ff00798f */ /* 0x000fe80002000000 */
[----:B--2---:R-:W2:Y:S04]  /*0230*/  LDG.E.STRONG.SYS R6, desc[UR4][R6.64] ;  /* 0x0000000406067981 */ /* 0x004ea8000c1f5900 */
[----:B0-----:R-:W5:Y:S01]  /*0240*/  LDG.E.STRONG.SYS R8, desc[UR4][R8.64] ;  /* 0x0000000408087981 */ /* 0x001f62000c1f5900 */
[----:B----4-:R-:W-:-:S04]  /*0250*/  ISETP.NE.AND P0, PT, R4, RZ, PT ;  /* 0x000000ff0400720c */ /* 0x010fc80003f05270 */
[----:B---3--:R-:W-:-:S04]  /*0260*/  ISETP.NE.OR P0, PT, R2, 0x1, P0 ;  /* 0x000000010200780c */ /* 0x008fc80000705670 */
[----:B--2---:R-:W-:-:S04]  /*0270*/  ISETP.NE.OR P0, PT, R6, 0x3, P0 ;  /* 0x000000030600780c */ /* 0x004fc80000705670 */
[----:B-----5:R-:W-:-:S13]  /*0280*/  ISETP.NE.OR P0, PT, R8, RZ, P0 ;  /* 0x000000ff0800720c */ /* 0x020fda0000705670 */
[----:B------:R-:W-:Y:S05]  /*0290*/  @P0 EXIT ;  /* 0x000000000000094d */ /* 0x000fea0003800000 */
[----:B------:R-:W0:Y:S02]  /*02a0*/  LDC.64 R2, c[0x0][0x3a0] ;  /* 0x0000e800ff027b82 */ /* 0x000e240000000a00 */
[----:B0-----:R-:W-:Y:S01]  /*02b0*/  STG.E desc[UR4][R2.64], RZ ;  /* 0x000000ff02007986 */ /* 0x001fe2000c101904 */
[----:B------:R-:W-:Y:S05]  /*02c0*/  EXIT ;  /* 0x000000000000794d */ /* 0x000fea0003800000 */
.L_x_1:
[----:B------:R-:W-:-:S00]  /*02d0*/  BRA `(.L_x_1) ;  /* 0xfffffffc00fc7947 */ /* 0x000fc0000383ffff */
[----:B------:R-:W-:-:S00]  /*02e0*/  NOP ;  /* 0x0000000000007918 */ /* 0x000fc00000000000 */
        /* <DEDUP_REMOVED lines=9> */
.L_x_2:


//--------------------- .nv.shared.reserved.0     --------------------------
	.section	.nv.shared.reserved.0,"aw",@nobits
	.weak		__nv_reservedSMEM_offset_0_alias
	.size		__nv_reservedSMEM_offset_0_alias, 0, 64
	.other		__nv_reservedSMEM_offset_0_alias,@"STO_CUDA_RESERVED_SHARED STV_DEFAULT"
__nv_reservedSMEM_offset_0_alias:
	.zero		0
	.zero		64


//--------------------- .nv.constant0._Z6kernelPViS0_S0_S0_Pi --------------------------
	.section	.nv.constant0._Z6kernelPViS0_S0_S0_Pi,"a",@progbits
	.sectionflags	@""
	.align	4
.nv.constant0._Z6kernelPViS0_S0_S0_Pi:
	.zero		936


//--------------------- SYMBOLS --------------------------

	.type		.nv.reservedSmem.offset0,@object
	.size		.nv.reservedSmem.offset0,0x4
